//
// Generated by NVIDIA NVVM Compiler
//
// Compiler Build ID: CL-36424714
// Cuda compilation tools, release 13.0, V13.0.88
// Based on NVVM 20.0.0
//

.version 9.0
.target sm_100
.address_size 64

	// .globl	_Z9blockSortPii
// _ZZ9blockSortPiiE6shared has been demoted

.visible .entry _Z9blockSortPii(
	.param .u64 .ptr .align 1 _Z9blockSortPii_param_0,
	.param .u32 _Z9blockSortPii_param_1
)
{
	.reg .pred 	%p<13>;
	.reg .b32 	%r<47>;
	.reg .b64 	%rd<5>;
	// demoted variable
	.shared .align 4 .b8 _ZZ9blockSortPiiE6shared[1024];
	ld.param.u64 	%rd2, [_Z9blockSortPii_param_0];
	ld.param.u32 	%r28, [_Z9blockSortPii_param_1];
	cvta.to.global.u64 	%rd3, %rd2;
	mov.u32 	%r1, %tid.x;
	mov.u32 	%r30, %ctaid.x;
	mov.u32 	%r2, %ntid.x;
	mad.lo.s32 	%r3, %r30, %r2, %r1;
	setp.ge.s32 	%p1, %r3, %r28;
	mul.wide.s32 	%rd4, %r3, 4;
	add.s64 	%rd1, %rd3, %rd4;
	mov.b32 	%r42, 2147483647;
	@%p1 bra 	$L__BB0_2;
	ld.global.u32 	%r42, [%rd1];
$L__BB0_2:
	shl.b32 	%r32, %r1, 2;
	mov.u32 	%r33, _ZZ9blockSortPiiE6shared;
	add.s32 	%r6, %r33, %r32;
	st.shared.u32 	[%r6], %r42;
	bar.sync 	0;
	and.b32  	%r7, %r2, 3;
	setp.lt.u32 	%p2, %r2, 4;
	mov.b32 	%r46, 0;
	@%p2 bra 	$L__BB0_11;
	and.b32  	%r46, %r2, 2044;
	xor.b32  	%r9, %r1, 1;
	xor.b32  	%r35, %r32, 4;
	add.s32 	%r10, %r33, %r35;
	and.b32  	%r37, %r2, -4;
	neg.s32 	%r43, %r37;
$L__BB0_4:
	setp.le.u32 	%p3, %r9, %r1;
	bar.sync 	0;
	@%p3 bra 	$L__BB0_7;
	ld.shared.u32 	%r13, [%r6];
	ld.shared.u32 	%r14, [%r10];
	setp.le.s32 	%p4, %r13, %r14;
	@%p4 bra 	$L__BB0_7;
	st.shared.u32 	[%r6], %r14;
	st.shared.u32 	[%r10], %r13;
$L__BB0_7:
	setp.le.u32 	%p5, %r9, %r1;
	bar.sync 	0;
	bar.sync 	0;
	@%p5 bra 	$L__BB0_10;
	ld.shared.u32 	%r15, [%r6];
	ld.shared.u32 	%r16, [%r10];
	setp.le.s32 	%p6, %r15, %r16;
	@%p6 bra 	$L__BB0_10;
	st.shared.u32 	[%r6], %r16;
	st.shared.u32 	[%r10], %r15;
$L__BB0_10:
	bar.sync 	0;
	add.s32 	%r43, %r43, 4;
	setp.ne.s32 	%p7, %r43, 0;
	@%p7 bra 	$L__BB0_4;
$L__BB0_11:
	setp.eq.s32 	%p8, %r7, 0;
	@%p8 bra 	$L__BB0_17;
	neg.s32 	%r45, %r7;
$L__BB0_13:
	.pragma "nounroll";
	and.b32  	%r38, %r46, 1;
	xor.b32  	%r22, %r38, %r1;
	setp.le.u32 	%p9, %r22, %r1;
	@%p9 bra 	$L__BB0_16;
	ld.shared.u32 	%r23, [%r6];
	shl.b32 	%r39, %r22, 2;
	add.s32 	%r24, %r33, %r39;
	ld.shared.u32 	%r25, [%r24];
	setp.le.s32 	%p10, %r23, %r25;
	@%p10 bra 	$L__BB0_16;
	st.shared.u32 	[%r6], %r25;
	st.shared.u32 	[%r24], %r23;
$L__BB0_16:
	bar.sync 	0;
	add.s32 	%r46, %r46, 1;
	add.s32 	%r45, %r45, 1;
	setp.ne.s32 	%p11, %r45, 0;
	@%p11 bra 	$L__BB0_13;
$L__BB0_17:
	setp.ge.s32 	%p12, %r3, %r28;
	@%p12 bra 	$L__BB0_19;
	ld.shared.u32 	%r41, [%r6];
	st.global.u32 	[%rd1], %r41;
$L__BB0_19:
	ret;

}
	// .globl	_Z11mergeKernelPiS_ii
.visible .entry _Z11mergeKernelPiS_ii(
	.param .u64 .ptr .align 1 _Z11mergeKernelPiS_ii_param_0,
	.param .u64 .ptr .align 1 _Z11mergeKernelPiS_ii_param_1,
	.param .u32 _Z11mergeKernelPiS_ii_param_2,
	.param .u32 _Z11mergeKernelPiS_ii_param_3
)
{
	.reg .pred 	%p<20>;
	.reg .b32 	%r<101>;
	.reg .b64 	%rd<31>;

	ld.param.u64 	%rd7, [_Z11mergeKernelPiS_ii_param_0];
	ld.param.u64 	%rd8, [_Z11mergeKernelPiS_ii_param_1];
	ld.param.u32 	%r49, [_Z11mergeKernelPiS_ii_param_2];
	ld.param.u32 	%r50, [_Z11mergeKernelPiS_ii_param_3];
	cvta.to.global.u64 	%rd1, %rd8;
	cvta.to.global.u64 	%rd2, %rd7;
	mov.u32 	%r51, %ctaid.x;
	mov.u32 	%r52, %ntid.x;
	mov.u32 	%r53, %tid.x;
	mad.lo.s32 	%r54, %r51, %r52, %r53;
	mul.lo.s32 	%r55, %r54, %r49;
	shl.b32 	%r80, %r55, 1;
	setp.ge.s32 	%p1, %r80, %r50;
	@%p1 bra 	$L__BB1_16;
	add.s32 	%r56, %r80, %r49;
	min.s32 	%r2, %r56, %r50;
	add.s32 	%r57, %r56, %r49;
	min.s32 	%r3, %r57, %r50;
	setp.lt.s32 	%p2, %r49, 1;
	setp.ge.s32 	%p3, %r56, %r3;
	or.pred  	%p4, %p2, %p3;
	mov.u32 	%r81, %r2;
	mov.u32 	%r89, %r80;
	@%p4 bra 	$L__BB1_2;
	bra.uni 	$L__BB1_17;
$L__BB1_2:
	setp.ge.s32 	%p10, %r80, %r2;
	@%p10 bra 	$L__BB1_9;
	sub.s32 	%r66, %r2, %r80;
	and.b32  	%r7, %r66, 3;
	setp.eq.s32 	%p11, %r7, 0;
	mov.u32 	%r87, %r80;
	@%p11 bra 	$L__BB1_6;
	neg.s32 	%r83, %r7;
	mov.u32 	%r87, %r80;
$L__BB1_5:
	.pragma "nounroll";
	mul.wide.s32 	%rd15, %r89, 4;
	add.s64 	%rd16, %rd1, %rd15;
	mul.wide.s32 	%rd17, %r87, 4;
	add.s64 	%rd18, %rd2, %rd17;
	add.s32 	%r87, %r87, 1;
	ld.global.u32 	%r67, [%rd18];
	add.s32 	%r89, %r89, 1;
	st.global.u32 	[%rd16], %r67;
	add.s32 	%r83, %r83, 1;
	setp.ne.s32 	%p12, %r83, 0;
	@%p12 bra 	$L__BB1_5;
$L__BB1_6:
	sub.s32 	%r68, %r80, %r2;
	setp.gt.u32 	%p13, %r68, -4;
	@%p13 bra 	$L__BB1_9;
	add.s64 	%rd3, %rd2, 8;
	sub.s32 	%r95, %r87, %r2;
	add.s64 	%rd4, %rd1, 8;
$L__BB1_8:
	mul.wide.s32 	%rd19, %r87, 4;
	add.s64 	%rd20, %rd3, %rd19;
	mul.wide.s32 	%rd21, %r89, 4;
	add.s64 	%rd22, %rd4, %rd21;
	ld.global.u32 	%r69, [%rd20+-8];
	st.global.u32 	[%rd22+-8], %r69;
	ld.global.u32 	%r70, [%rd20+-4];
	st.global.u32 	[%rd22+-4], %r70;
	ld.global.u32 	%r71, [%rd20];
	st.global.u32 	[%rd22], %r71;
	add.s32 	%r87, %r87, 4;
	ld.global.u32 	%r72, [%rd20+4];
	add.s32 	%r89, %r89, 4;
	st.global.u32 	[%rd22+4], %r72;
	add.s32 	%r95, %r95, 4;
	setp.eq.s32 	%p14, %r95, 0;
	@%p14 bra 	$L__BB1_9;
	bra.uni 	$L__BB1_8;
$L__BB1_9:
	setp.ge.s32 	%p15, %r81, %r3;
	@%p15 bra 	$L__BB1_16;
	sub.s32 	%r73, %r3, %r81;
	and.b32  	%r26, %r73, 3;
	setp.eq.s32 	%p16, %r26, 0;
	mov.u32 	%r94, %r81;
	@%p16 bra 	$L__BB1_13;
	neg.s32 	%r90, %r26;
	mov.u32 	%r94, %r81;
$L__BB1_12:
	.pragma "nounroll";
	mul.wide.s32 	%rd23, %r89, 4;
	add.s64 	%rd24, %rd1, %rd23;
	mul.wide.s32 	%rd25, %r94, 4;
	add.s64 	%rd26, %rd2, %rd25;
	add.s32 	%r94, %r94, 1;
	ld.global.u32 	%r74, [%rd26];
	add.s32 	%r89, %r89, 1;
	st.global.u32 	[%rd24], %r74;
	add.s32 	%r90, %r90, 1;
	setp.ne.s32 	%p17, %r90, 0;
	@%p17 bra 	$L__BB1_12;
$L__BB1_13:
	sub.s32 	%r75, %r81, %r3;
	setp.gt.u32 	%p18, %r75, -4;
	@%p18 bra 	$L__BB1_16;
	add.s64 	%rd5, %rd2, 8;
	sub.s32 	%r98, %r94, %r3;
	add.s64 	%rd6, %rd1, 8;
$L__BB1_15:
	mul.wide.s32 	%rd27, %r94, 4;
	add.s64 	%rd28, %rd5, %rd27;
	mul.wide.s32 	%rd29, %r89, 4;
	add.s64 	%rd30, %rd6, %rd29;
	ld.global.u32 	%r76, [%rd28+-8];
	st.global.u32 	[%rd30+-8], %r76;
	ld.global.u32 	%r77, [%rd28+-4];
	st.global.u32 	[%rd30+-4], %r77;
	ld.global.u32 	%r78, [%rd28];
	st.global.u32 	[%rd30], %r78;
	add.s32 	%r94, %r94, 4;
	ld.global.u32 	%r79, [%rd28+4];
	add.s32 	%r89, %r89, 4;
	st.global.u32 	[%rd30+4], %r79;
	add.s32 	%r98, %r98, 4;
	setp.ne.s32 	%p19, %r98, 0;
	@%p19 bra 	$L__BB1_15;
$L__BB1_16:
	ret;
$L__BB1_17:
	mul.wide.s32 	%rd9, %r80, 4;
	add.s64 	%rd10, %rd2, %rd9;
	ld.global.u32 	%r58, [%rd10];
	mul.wide.s32 	%rd11, %r81, 4;
	add.s64 	%rd12, %rd2, %rd11;
	ld.global.u32 	%r60, [%rd12];
	setp.ge.s32 	%p5, %r58, %r60;
	setp.lt.s32 	%p6, %r58, %r60;
	selp.u32 	%r62, 1, 0, %p6;
	add.s32 	%r80, %r80, %r62;
	selp.u32 	%r63, 1, 0, %p5;
	add.s32 	%r81, %r81, %r63;
	min.s32 	%r64, %r58, %r60;
	add.s32 	%r24, %r89, 1;
	mul.wide.s32 	%rd13, %r89, 4;
	add.s64 	%rd14, %rd1, %rd13;
	st.global.u32 	[%rd14], %r64;
	setp.lt.s32 	%p7, %r80, %r2;
	setp.lt.s32 	%p8, %r81, %r3;
	and.pred  	%p9, %p7, %p8;
	mov.u32 	%r89, %r24;
	@%p9 bra 	$L__BB1_17;
	bra.uni 	$L__BB1_2;

}


// ===== COMPILED SASS (sm_100) =====

	.target	sm_100

	.elftype	@"ET_EXEC"


//--------------------- .note.nv.tkinfo           --------------------------
	.section	.note.nv.tkinfo,"",@"SHT_NOTE"
	.sectionflags	@"SHF_NOTE_NV_TKINFO"
	.tkinfo
        /*0018*/ 	.word	0x00000002
        /*0030*/ 	.string	""
        /*0030*/ 	.string	"ptxas"
        /*0030*/ 	.string	"Cuda compilation tools, release 13.0, V13.0.88"
        /*0030*/ 	.string	"Build cuda_13.0.r13.0/compiler.36424714_0"
        /*0030*/ 	.string	"-arch sm_100 -m 64 "



//--------------------- .note.nv.cuinfo           --------------------------
	.section	.note.nv.cuinfo,"",@"SHT_NOTE"
	.sectionflags	@"SHF_NOTE_NV_CUINFO"
        /*0018*/ 	.short	0x0002
        /*001a*/ 	.short	0x0064
        /*001c*/ 	.short	0x0082
	.zero		2


//--------------------- .nv.info                  --------------------------
	.section	.nv.info,"",@"SHT_CUDA_INFO"
	.align	4


	//----- nvinfo : EIATTR_REGCOUNT
	.align		4
        /*0000*/ 	.byte	0x04, 0x2f
        /*0002*/ 	.short	(.L_1 - .L_0)
	.align		4
.L_0:
        /*0004*/ 	.word	index@(_Z9blockSortPii)
        /*0008*/ 	.word	0x00000010


	//----- nvinfo : EIATTR_FRAME_SIZE
	.align		4
.L_1:
        /*000c*/ 	.byte	0x04, 0x11
        /*000e*/ 	.short	(.L_3 - .L_2)
	.align		4
.L_2:
        /*0010*/ 	.word	index@(_Z9blockSortPii)
        /*0014*/ 	.word	0x00000000


	//----- nvinfo : EIATTR_REGCOUNT
	.align		4
.L_3:
        /*0018*/ 	.byte	0x04, 0x2f
        /*001a*/ 	.short	(.L_5 - .L_4)
	.align		4
.L_4:
        /*001c*/ 	.word	index@(_Z11mergeKernelPiS_ii)
        /*0020*/ 	.word	0x00000018


	//----- nvinfo : EIATTR_FRAME_SIZE
	.align		4
.L_5:
        /*0024*/ 	.byte	0x04, 0x11
        /*0026*/ 	.short	(.L_7 - .L_6)
	.align		4
.L_6:
        /*0028*/ 	.word	index@(_Z11mergeKernelPiS_ii)
        /*002c*/ 	.word	0x00000000


	//----- nvinfo : EIATTR_MIN_STACK_SIZE
	.align		4
.L_7:
        /*0030*/ 	.byte	0x04, 0x12
        /*0032*/ 	.short	(.L_9 - .L_8)
	.align		4
.L_8:
        /*0034*/ 	.word	index@(_Z11mergeKernelPiS_ii)
        /*0038*/ 	.word	0x00000000


	//----- nvinfo : EIATTR_MIN_STACK_SIZE
	.align		4
.L_9:
        /*003c*/ 	.byte	0x04, 0x12
        /*003e*/ 	.short	(.L_11 - .L_10)
	.align		4
.L_10:
        /*0040*/ 	.word	index@(_Z9blockSortPii)
        /*0044*/ 	.word	0x00000000
.L_11:


//--------------------- .nv.compat                --------------------------
	.section	.nv.compat,"",@"SHT_CUDA_COMPAT_INFO"
	.align	4
        /*0000*/ 	.byte	0x02, 0x09, 0x00, 0x00, 0x02, 0x02, 0x01, 0x00, 0x02, 0x05, 0x05, 0x00, 0x03, 0x07, 0x01, 0x01
        /*0010*/ 	.byte	0x02, 0x03, 0x00, 0x00, 0x02, 0x06, 0x01, 0x00, 0x04, 0x0b, 0x08, 0x00, 0x09, 0x00, 0x00, 0x00
        /*0020*/ 	.byte	0x00, 0x00, 0x00, 0x00


//--------------------- .nv.info._Z11mergeKernelPiS_ii --------------------------
	.section	.nv.info._Z11mergeKernelPiS_ii,"",@"SHT_CUDA_INFO"
	.sectionflags	@""
	.align	4


	//----- nvinfo : EIATTR_CUDA_API_VERSION
	.align		4
        /*0000*/ 	.byte	0x04, 0x37
        /*0002*/ 	.short	(.L_13 - .L_12)
.L_12:
        /*0004*/ 	.word	0x00000082


	//----- nvinfo : EIATTR_KPARAM_INFO
	.align		4
.L_13:
        /*0008*/ 	.byte	0x04, 0x17
        /*000a*/ 	.short	(.L_15 - .L_14)
.L_14:
        /*000c*/ 	.word	0x00000000
        /*0010*/ 	.short	0x0003
        /*0012*/ 	.short	0x0014
        /*0014*/ 	.byte	0x00, 0xf0, 0x11, 0x00


	//----- nvinfo : EIATTR_KPARAM_INFO
	.align		4
.L_15:
        /*0018*/ 	.byte	0x04, 0x17
        /*001a*/ 	.short	(.L_17 - .L_16)
.L_16:
        /*001c*/ 	.word	0x00000000
        /*0020*/ 	.short	0x0002
        /*0022*/ 	.short	0x0010
        /*0024*/ 	.byte	0x00, 0xf0, 0x11, 0x00


	//----- nvinfo : EIATTR_KPARAM_INFO
	.align		4
.L_17:
        /*0028*/ 	.byte	0x04, 0x17
        /*002a*/ 	.short	(.L_19 - .L_18)
.L_18:
        /*002c*/ 	.word	0x00000000
        /*0030*/ 	.short	0x0001
        /*0032*/ 	.short	0x0008
        /*0034*/ 	.byte	0x00, 0xf5, 0x21, 0x00


	//----- nvinfo : EIATTR_KPARAM_INFO
	.align		4
.L_19:
        /*0038*/ 	.byte	0x04, 0x17
        /*003a*/ 	.short	(.L_21 - .L_20)
.L_20:
        /*003c*/ 	.word	0x00000000
        /*0040*/ 	.short	0x0000
        /*0042*/ 	.short	0x0000
        /*0044*/ 	.byte	0x00, 0xf5, 0x21, 0x00


	//----- nvinfo : EIATTR_SPARSE_MMA_MASK
	.align		4
.L_21:
        /*0048*/ 	.byte	0x03, 0x50
        /*004a*/ 	.short	0x0000


	//----- nvinfo : EIATTR_MAXREG_COUNT
	.align		4
        /*004c*/ 	.byte	0x03, 0x1b
        /*004e*/ 	.short	0x00ff


	//----- nvinfo : EIATTR_MERCURY_ISA_VERSION
	.align		4
        /*0050*/ 	.byte	0x03, 0x5f
        /*0052*/ 	.short	0x0101


	//----- nvinfo : EIATTR_VRC_CTA_INIT_COUNT
	.align		4
        /*0054*/ 	.byte	0x02, 0x4a
	.zero		1
	.zero		1


	//----- nvinfo : EIATTR_EXIT_INSTR_OFFSETS
	.align		4
        /*0058*/ 	.byte	0x04, 0x1c
        /*005a*/ 	.short	(.L_23 - .L_22)


	//   ....[0]....
.L_22:
        /*005c*/ 	.word	0x00000090


	//   ....[1]....
        /*0060*/ 	.word	0x00000590


	//   ....[2]....
        /*0064*/ 	.word	0x000006f0


	//   ....[3]....
        /*0068*/ 	.word	0x00000890


	//----- nvinfo : EIATTR_CRS_STACK_SIZE
	.align		4
.L_23:
        /*006c*/ 	.byte	0x04, 0x1e
        /*006e*/ 	.short	(.L_25 - .L_24)
.L_24:
        /*0070*/ 	.word	0x00000000


	//----- nvinfo : EIATTR_CBANK_PARAM_SIZE
	.align		4
.L_25:
        /*0074*/ 	.byte	0x03, 0x19
        /*0076*/ 	.short	0x0018


	//----- nvinfo : EIATTR_PARAM_CBANK
	.align		4
        /*0078*/ 	.byte	0x04, 0x0a
        /*007a*/ 	.short	(.L_27 - .L_26)
	.align		4
.L_26:
        /*007c*/ 	.word	index@(.nv.constant0._Z11mergeKernelPiS_ii)
        /*0080*/ 	.short	0x0380
        /*0082*/ 	.short	0x0018


	//----- nvinfo : EIATTR_SW_WAR
	.align		4
.L_27:
        /*0084*/ 	.byte	0x04, 0x36
        /*0086*/ 	.short	(.L_29 - .L_28)
.L_28:
        /*0088*/ 	.word	0x00000008
.L_29:


//--------------------- .nv.info._Z9blockSortPii  --------------------------
	.section	.nv.info._Z9blockSortPii,"",@"SHT_CUDA_INFO"
	.sectionflags	@""
	.align	4


	//----- nvinfo : EIATTR_CUDA_API_VERSION
	.align		4
        /*0000*/ 	.byte	0x04, 0x37
        /*0002*/ 	.short	(.L_31 - .L_30)
.L_30:
        /*0004*/ 	.word	0x00000082


	//----- nvinfo : EIATTR_KPARAM_INFO
	.align		4
.L_31:
        /*0008*/ 	.byte	0x04, 0x17
        /*000a*/ 	.short	(.L_33 - .L_32)
.L_32:
        /*000c*/ 	.word	0x00000000
        /*0010*/ 	.short	0x0001
        /*0012*/ 	.short	0x0008
        /*0014*/ 	.byte	0x00, 0xf0, 0x11, 0x00


	//----- nvinfo : EIATTR_KPARAM_INFO
	.align		4
.L_33:
        /*0018*/ 	.byte	0x04, 0x17
        /*001a*/ 	.short	(.L_35 - .L_34)
.L_34:
        /*001c*/ 	.word	0x00000000
        /*0020*/ 	.short	0x0000
        /*0022*/ 	.short	0x0000
        /*0024*/ 	.byte	0x00, 0xf5, 0x21, 0x00


	//----- nvinfo : EIATTR_SPARSE_MMA_MASK
	.align		4
.L_35:
        /*0028*/ 	.byte	0x03, 0x50
        /*002a*/ 	.short	0x0000


	//----- nvinfo : EIATTR_MAXREG_COUNT
	.align		4
        /*002c*/ 	.byte	0x03, 0x1b
        /*002e*/ 	.short	0x00ff


	//----- nvinfo : EIATTR_NUM_BARRIERS
	.align		4
        /*0030*/ 	.byte	0x02, 0x4c
        /*0032*/ 	.byte	0x01
	.zero		1


	//----- nvinfo : EIATTR_MERCURY_ISA_VERSION
	.align		4
        /*0034*/ 	.byte	0x03, 0x5f
        /*0036*/ 	.short	0x0101


	//----- nvinfo : EIATTR_VRC_CTA_INIT_COUNT
	.align		4
        /*0038*/ 	.byte	0x02, 0x4a
	.zero		1
	.zero		1


	//----- nvinfo : EIATTR_EXIT_INSTR_OFFSETS
	.align		4
        /*003c*/ 	.byte	0x04, 0x1c
        /*003e*/ 	.short	(.L_37 - .L_36)


	//   ....[0]....
.L_36:
        /*0040*/ 	.word	0x00000490


	//   ....[1]....
        /*0044*/ 	.word	0x000004c0


	//----- nvinfo : EIATTR_CRS_STACK_SIZE
	.align		4
.L_37:
        /*0048*/ 	.byte	0x04, 0x1e
        /*004a*/ 	.short	(.L_39 - .L_38)
.L_38:
        /*004c*/ 	.word	0x00000000


	//----- nvinfo : EIATTR_CBANK_PARAM_SIZE
	.align		4
.L_39:
        /*0050*/ 	.byte	0x03, 0x19
        /*0052*/ 	.short	0x000c


	//----- nvinfo : EIATTR_PARAM_CBANK
	.align		4
        /*0054*/ 	.byte	0x04, 0x0a
        /*0056*/ 	.short	(.L_41 - .L_40)
	.align		4
.L_40:
        /*0058*/ 	.word	index@(.nv.constant0._Z9blockSortPii)
        /*005c*/ 	.short	0x0380
        /*005e*/ 	.short	0x000c


	//----- nvinfo : EIATTR_SW_WAR
	.align		4
.L_41:
        /*0060*/ 	.byte	0x04, 0x36
        /*0062*/ 	.short	(.L_43 - .L_42)
.L_42:
        /*0064*/ 	.word	0x00000008
.L_43:


//--------------------- .nv.callgraph             --------------------------
	.section	.nv.callgraph,"",@"SHT_CUDA_CALLGRAPH"
	.align	4
	.sectionentsize	8
	.align		4
        /*0000*/ 	.word	0x00000000
	.align		4
        /*0004*/ 	.word	0xffffffff
	.align		4
        /*0008*/ 	.word	0x00000000
	.align		4
        /*000c*/ 	.word	0xfffffffe
	.align		4
        /*0010*/ 	.word	0x00000000
	.align		4
        /*0014*/ 	.word	0xfffffffd
	.align		4
        /*0018*/ 	.word	0x00000000
	.align		4
        /*001c*/ 	.word	0xfffffffc


//--------------------- .text._Z11mergeKernelPiS_ii --------------------------
	.section	.text._Z11mergeKernelPiS_ii,"ax",@progbits
	.align	128
        .global         _Z11mergeKernelPiS_ii
        .type           _Z11mergeKernelPiS_ii,@function
        .size           _Z11mergeKernelPiS_ii,(.L_x_25 - _Z11mergeKernelPiS_ii)
        .other          _Z11mergeKernelPiS_ii,@"STO_CUDA_ENTRY STV_DEFAULT"
_Z11mergeKernelPiS_ii:
.text._Z11mergeKernelPiS_ii:
[----:B------:R-:W-:Y:S01]  /*0000*/  LDC R1, c[0x0][0x37c] ;  /* 0x0000df00ff017b82 */ /* 0x000fe20000000800 */
[----:B------:R-:W0:Y:S07]  /*0010*/  S2R R0, SR_TID.X ;  /* 0x0000000000007919 */ /* 0x000e2e0000002100 */
[----:B------:R-:W0:Y:S08]  /*0020*/  S2UR UR4, SR_CTAID.X ;  /* 0x00000000000479c3 */ /* 0x000e300000002500 */
[----:B------:R-:W0:Y:S08]  /*0030*/  LDC R3, c[0x0][0x360] ;  /* 0x0000d800ff037b82 */ /* 0x000e300000000800 */
[----:B------:R-:W1:Y:S01]  /*0040*/  LDC.64 R8, c[0x0][0x390] ;  /* 0x0000e400ff087b82 */ /* 0x000e620000000a00 */
[----:B0-----:R-:W-:-:S04]  /*0050*/  IMAD R3, R3, UR4, R0 ;  /* 0x0000000403037c24 */ /* 0x001fc8000f8e0200 */
[----:B-1----:R-:W-:-:S04]  /*0060*/  IMAD R3, R3, R8, RZ ;  /* 0x0000000803037224 */ /* 0x002fc800078e02ff */
[----:B------:R-:W-:-:S05]  /*0070*/  IMAD.SHL.U32 R5, R3, 0x2, RZ ;  /* 0x0000000203057824 */ /* 0x000fca00078e00ff */
[----:B------:R-:W-:-:S13]  /*0080*/  ISETP.GE.AND P0, PT, R5, R9, PT ;  /* 0x000000090500720c */ /* 0x000fda0003f06270 */
[----:B------:R-:W-:Y:S05]  /*0090*/  @P0 EXIT ;  /* 0x000000000000094d */ /* 0x000fea0003800000 */
[----:B------:R-:W-:Y:S01]  /*00a0*/  IMAD.IADD R4, R5, 0x1, R8 ;  /* 0x0000000105047824 */ /* 0x000fe200078e0208 */
[----:B------:R-:W0:Y:S01]  /*00b0*/  LDC.64 R6, c[0x0][0x380] ;  /* 0x0000e000ff067b82 */ /* 0x000e220000000a00 */
[----:B------:R-:W1:Y:S01]  /*00c0*/  LDCU.64 UR8, c[0x0][0x358] ;  /* 0x00006b00ff0877ac */ /* 0x000e620008000a00 */
[----:B------:R-:W-:Y:S01]  /*00d0*/  BSSY.RECONVERGENT B0, `(.L_x_0) ;  /* 0x000001c000007945 */ /* 0x000fe20003800200 */
[----:B------:R-:W-:Y:S02]  /*00e0*/  MOV R0, R5 ;  /* 0x0000000500007202 */ /* 0x000fe40000000f00 */
[----:B------:R-:W-:-:S04]  /*00f0*/  VIADDMNMX R2, R4, R8, R9, PT ;  /* 0x0000000804027246 */ /* 0x000fc80003800109 */
[C---:B------:R-:W-:Y:S02]  /*0100*/  ISETP.GE.AND P0, PT, R4.reuse, R2, PT ;  /* 0x000000020400720c */ /* 0x040fe40003f06270 */
[----:B------:R-:W-:Y:S02]  /*0110*/  VIMNMX R4, PT, PT, R4, R9, PT ;  /* 0x0000000904047248 */ /* 0x000fe40003fe0100 */
[----:B------:R-:W-:Y:S02]  /*0120*/  ISETP.LT.OR P0, PT, R8, 0x1, P0 ;  /* 0x000000010800780c */ /* 0x000fe40000701670 */
[----:B------:R-:W2:Y:S01]  /*0130*/  LDC.64 R8, c[0x0][0x388] ;  /* 0x0000e200ff087b82 */ /* 0x000ea20000000a00 */
[----:B------:R-:W-:-:S10]  /*0140*/  IMAD.MOV.U32 R3, RZ, RZ, R4 ;  /* 0x000000ffff037224 */ /* 0x000fd400078e0004 */
[----:B-1----:R-:W-:Y:S05]  /*0150*/  @P0 BRA `(.L_x_1) ;  /* 0x00000000004c0947 */ /* 0x002fea0003800000 */
.L_x_2:
[----:B0-----:R-:W-:-:S04]  /*0160*/  IMAD.WIDE R10, R5, 0x4, R6 ;  /* 0x00000004050a7825 */ /* 0x001fc800078e0206 */
[C---:B------:R-:W-:Y:S02]  /*0170*/  IMAD.WIDE R12, R3.reuse, 0x4, R6 ;  /* 0x00000004030c7825 */ /* 0x040fe400078e0206 */
[----:B------:R-:W3:Y:S04]  /*0180*/  LDG.E R10, desc[UR8][R10.64] ;  /* 0x000000080a0a7981 */ /* 0x000ee8000c1e1900 */
[----:B------:R-:W3:Y:S01]  /*0190*/  LDG.E R13, desc[UR8][R12.64] ;  /* 0x000000080c0d7981 */ /* 0x000ee2000c1e1900 */
[C---:B--2---:R-:W-:Y:S01]  /*01a0*/  IMAD.WIDE R14, R0.reuse, 0x4, R8 ;  /* 0x00000004000e7825 */ /* 0x044fe200078e0208 */
[----:B------:R-:W-:Y:S02]  /*01b0*/  IADD3 R19, PT, PT, R3, 0x1, RZ ;  /* 0x0000000103137810 */ /* 0x000fe40007ffe0ff */
[----:B------:R-:W-:Y:S01]  /*01c0*/  IADD3 R0, PT, PT, R0, 0x1, RZ ;  /* 0x0000000100007810 */ /* 0x000fe20007ffe0ff */
[----:B------:R-:W-:Y:S01]  /*01d0*/  VIADD R17, R5, 0x1 ;  /* 0x0000000105117836 */ /* 0x000fe20000000000 */
[----:B---3--:R-:W-:-:S02]  /*01e0*/  ISETP.GE.AND P0, PT, R10, R13, PT ;  /* 0x0000000d0a00720c */ /* 0x008fc40003f06270 */
[CC--:B------:R-:W-:Y:S02]  /*01f0*/  ISETP.GE.AND P1, PT, R10.reuse, R13.reuse, PT ;  /* 0x0000000d0a00720c */ /* 0x0c0fe40003f26270 */
[----:B------:R-:W-:-:S05]  /*0200*/  VIMNMX R21, PT, PT, R10, R13, PT ;  /* 0x0000000d0a157248 */ /* 0x000fca0003fe0100 */
[----:B------:R1:W-:Y:S04]  /*0210*/  STG.E desc[UR8][R14.64], R21 ;  /* 0x000000150e007986 */ /* 0x0003e8000c101908 */
[----:B------:R-:W-:Y:S02]  /*0220*/  @!P0 IMAD.MOV R19, RZ, RZ, R3 ;  /* 0x000000ffff138224 */ /* 0x000fe400078e0203 */
[----:B------:R-:W-:Y:S02]  /*0230*/  @P1 IMAD.MOV R17, RZ, RZ, R5 ;  /* 0x000000ffff111224 */ /* 0x000fe400078e0205 */
[----:B------:R-:W-:Y:S01]  /*0240*/  IMAD.MOV.U32 R3, RZ, RZ, R19 ;  /* 0x000000ffff037224 */ /* 0x000fe200078e0013 */
[----:B------:R-:W-:Y:S01]  /*0250*/  ISETP.GE.AND P0, PT, R19, R2, PT ;  /* 0x000000021300720c */ /* 0x000fe20003f06270 */
[----:B------:R-:W-:Y:S01]  /*0260*/  IMAD.MOV.U32 R5, RZ, RZ, R17 ;  /* 0x000000ffff057224 */ /* 0x000fe200078e0011 */
[----:B------:R-:W-:-:S13]  /*0270*/  ISETP.LT.AND P1, PT, R17, R4, PT ;  /* 0x000000041100720c */ /* 0x000fda0003f21270 */
[----:B-1----:R-:W-:Y:S05]  /*0280*/  @!P0 BRA P1, `(.L_x_2) ;  /* 0xfffffffc00b48947 */ /* 0x002fea000083ffff */
.L_x_1:
[----:B------:R-:W-:Y:S05]  /*0290*/  BSYNC.RECONVERGENT B0 ;  /* 0x0000000000007941 */ /* 0x000fea0003800200 */
.L_x_0:
[----:B------:R-:W-:Y:S01]  /*02a0*/  ISETP.GE.AND P0, PT, R5, R4, PT ;  /* 0x000000040500720c */ /* 0x000fe20003f06270 */
[----:B------:R-:W-:-:S12]  /*02b0*/  BSSY.RECONVERGENT B0, `(.L_x_3) ;  /* 0x000002c000007945 */ /* 0x000fd80003800200 */
[----:B------:R-:W-:Y:S05]  /*02c0*/  @P0 BRA `(.L_x_4) ;  /* 0x0000000000a80947 */ /* 0x000fea0003800000 */
[----:B0-----:R-:W-:Y:S01]  /*02d0*/  IADD3 R6, PT, PT, R4, -R5, RZ ;  /* 0x8000000504067210 */ /* 0x001fe20007ffe0ff */
[----:B------:R-:W-:Y:S01]  /*02e0*/  IMAD.IADD R7, R5, 0x1, -R4 ;  /* 0x0000000105077824 */ /* 0x000fe200078e0a04 */
[----:B------:R-:W-:Y:S02]  /*02f0*/  BSSY.RECONVERGENT B1, `(.L_x_5) ;  /* 0x0000010000017945 */ /* 0x000fe40003800200 */
[----:B------:R-:W-:Y:S02]  /*0300*/  LOP3.LUT P1, R6, R6, 0x3, RZ, 0xc0, !PT ;  /* 0x0000000306067812 */ /* 0x000fe4000782c0ff */
[----:B------:R-:W-:-:S11]  /*0310*/  ISETP.GT.U32.AND P0, PT, R7, -0x4, PT ;  /* 0xfffffffc0700780c */ /* 0x000fd60003f04070 */
[----:B------:R-:W-:Y:S05]  /*0320*/  @!P1 BRA `(.L_x_6) ;  /* 0x0000000000309947 */ /* 0x000fea0003800000 */
[----:B------:R-:W0:Y:S01]  /*0330*/  LDC.64 R12, c[0x0][0x380] ;  /* 0x0000e000ff0c7b82 */ /* 0x000e220000000a00 */
[----:B------:R-:W-:-:S07]  /*0340*/  IMAD.MOV R14, RZ, RZ, -R6 ;  /* 0x000000ffff0e7224 */ /* 0x000fce00078e0a06 */
[----:B--2---:R-:W1:Y:S02]  /*0350*/  LDC.64 R8, c[0x0][0x388] ;  /* 0x0000e200ff087b82 */ /* 0x004e640000000a00 */
.L_x_7:
[----:B0--3--:R-:W-:-:S06]  /*0360*/  IMAD.WIDE R6, R5, 0x4, R12 ;  /* 0x0000000405067825 */ /* 0x009fcc00078e020c */
[----:B------:R-:W2:Y:S01]  /*0370*/  LDG.E R7, desc[UR8][R6.64] ;  /* 0x0000000806077981 */ /* 0x000ea2000c1e1900 */
[----:B-1----:R-:W-:Y:S01]  /*0380*/  IMAD.WIDE R10, R0, 0x4, R8 ;  /* 0x00000004000a7825 */ /* 0x002fe200078e0208 */
[----:B------:R-:W-:-:S03]  /*0390*/  IADD3 R14, PT, PT, R14, 0x1, RZ ;  /* 0x000000010e0e7810 */ /* 0x000fc60007ffe0ff */
[----:B------:R-:W-:Y:S01]  /*03a0*/  VIADD R5, R5, 0x1 ;  /* 0x0000000105057836 */ /* 0x000fe20000000000 */
[----:B------:R-:W-:Y:S01]  /*03b0*/  ISETP.NE.AND P1, PT, R14, RZ, PT ;  /* 0x000000ff0e00720c */ /* 0x000fe20003f25270 */
[----:B------:R-:W-:Y:S01]  /*03c0*/  VIADD R0, R0, 0x1 ;  /* 0x0000000100007836 */ /* 0x000fe20000000000 */
[----:B--2---:R3:W-:Y:S11]  /*03d0*/  STG.E desc[UR8][R10.64], R7 ;  /* 0x000000070a007986 */ /* 0x0047f6000c101908 */
[----:B------:R-:W-:Y:S05]  /*03e0*/  @P1 BRA `(.L_x_7) ;  /* 0xfffffffc00dc1947 */ /* 0x000fea000383ffff */
.L_x_6:
[----:B------:R-:W-:Y:S05]  /*03f0*/  BSYNC.RECONVERGENT B1 ;  /* 0x0000000000017941 */ /* 0x000fea0003800200 */
.L_x_5:
[----:B------:R-:W-:Y:S05]  /*0400*/  @P0 BRA `(.L_x_4) ;  /* 0x0000000000580947 */ /* 0x000fea0003800000 */
[----:B--2---:R-:W0:Y:S01]  /*0410*/  LDC.64 R8, c[0x0][0x380] ;  /* 0x0000e000ff087b82 */ /* 0x004e220000000a00 */
[----:B------:R-:W-:-:S07]  /*0420*/  IADD3 R4, PT, PT, -R4, R5, RZ ;  /* 0x0000000504047210 */ /* 0x000fce0007ffe1ff */
[----:B---3--:R-:W1:Y:S01]  /*0430*/  LDC.64 R6, c[0x0][0x388] ;  /* 0x0000e200ff067b82 */ /* 0x008e620000000a00 */
[----:B0-----:R-:W-:-:S05]  /*0440*/  IADD3 R8, P0, PT, R8, 0x8, RZ ;  /* 0x0000000808087810 */ /* 0x001fca0007f1e0ff */
[----:B------:R-:W-:Y:S01]  /*0450*/  IMAD.X R9, RZ, RZ, R9, P0 ;  /* 0x000000ffff097224 */ /* 0x000fe200000e0609 */
[----:B-1----:R-:W-:-:S05]  /*0460*/  IADD3 R6, P1, PT, R6, 0x8, RZ ;  /* 0x0000000806067810 */ /* 0x002fca0007f3e0ff */
[----:B------:R-:W-:-:S08]  /*0470*/  IMAD.X R7, RZ, RZ, R7, P1 ;  /* 0x000000ffff077224 */ /* 0x000fd000008e0607 */
.L_x_8:
[----:B------:R-:W-:-:S05]  /*0480*/  IMAD.WIDE R10, R5, 0x4, R8 ;  /* 0x00000004050a7825 */ /* 0x000fca00078e0208 */
[----:B-1----:R-:W2:Y:S01]  /*0490*/  LDG.E R15, desc[UR8][R10.64+-0x8] ;  /* 0xfffff8080a0f7981 */ /* 0x002ea2000c1e1900 */
[----:B------:R-:W-:-:S05]  /*04a0*/  IMAD.WIDE R12, R0, 0x4, R6 ;  /* 0x00000004000c7825 */ /* 0x000fca00078e0206 */
[----:B--2---:R1:W-:Y:S04]  /*04b0*/  STG.E desc[UR8][R12.64+-0x8], R15 ;  /* 0xfffff80f0c007986 */ /* 0x0043e8000c101908 */
[----:B------:R-:W2:Y:S04]  /*04c0*/  LDG.E R17, desc[UR8][R10.64+-0x4] ;  /* 0xfffffc080a117981 */ /* 0x000ea8000c1e1900 */
[----:B--2---:R1:W-:Y:S04]  /*04d0*/  STG.E desc[UR8][R12.64+-0x4], R17 ;  /* 0xfffffc110c007986 */ /* 0x0043e8000c101908 */
[----:B------:R-:W2:Y:S04]  /*04e0*/  LDG.E R19, desc[UR8][R10.64] ;  /* 0x000000080a137981 */ /* 0x000ea8000c1e1900 */
[----:B--2---:R1:W-:Y:S04]  /*04f0*/  STG.E desc[UR8][R12.64], R19 ;  /* 0x000000130c007986 */ /* 0x0043e8000c101908 */
[----:B------:R-:W2:Y:S01]  /*0500*/  LDG.E R21, desc[UR8][R10.64+0x4] ;  /* 0x000004080a157981 */ /* 0x000ea2000c1e1900 */
[----:B------:R-:W-:Y:S01]  /*0510*/  IADD3 R4, PT, PT, R4, 0x4, RZ ;  /* 0x0000000404047810 */ /* 0x000fe20007ffe0ff */
[----:B------:R-:W-:Y:S01]  /*0520*/  VIADD R5, R5, 0x4 ;  /* 0x0000000405057836 */ /* 0x000fe20000000000 */
[----:B------:R-:W-:-:S02]  /*0530*/  IADD3 R0, PT, PT, R0, 0x4, RZ ;  /* 0x0000000400007810 */ /* 0x000fc40007ffe0ff */
[----:B------:R-:W-:Y:S01]  /*0540*/  ISETP.NE.AND P0, PT, R4, RZ, PT ;  /* 0x000000ff0400720c */ /* 0x000fe20003f05270 */
[----:B--2---:R1:W-:-:S12]  /*0550*/  STG.E desc[UR8][R12.64+0x4], R21 ;  /* 0x000004150c007986 */ /* 0x0043d8000c101908 */
[----:B------:R-:W-:Y:S05]  /*0560*/  @P0 BRA `(.L_x_8) ;  /* 0xfffffffc00c40947 */ /* 0x000fea000383ffff */
.L_x_4:
[----:B------:R-:W-:Y:S05]  /*0570*/  BSYNC.RECONVERGENT B0 ;  /* 0x0000000000007941 */ /* 0x000fea0003800200 */
.L_x_3:
[----:B------:R-:W-:-:S13]  /*0580*/  ISETP.GE.AND P0, PT, R3, R2, PT ;  /* 0x000000020300720c */ /* 0x000fda0003f06270 */
[----:B------:R-:W-:Y:S05]  /*0590*/  @P0 EXIT ;  /* 0x000000000000094d */ /* 0x000fea0003800000 */
[C-C-:B------:R-:W-:Y:S01]  /*05a0*/  IMAD.IADD R4, R2.reuse, 0x1, -R3.reuse ;  /* 0x0000000102047824 */ /* 0x140fe200078e0a03 */
[----:B------:R-:W-:Y:S01]  /*05b0*/  IADD3 R5, PT, PT, -R2, R3, RZ ;  /* 0x0000000302057210 */ /* 0x000fe20007ffe1ff */
[----:B------:R-:W-:Y:S01]  /*05c0*/  BSSY.RECONVERGENT B0, `(.L_x_9) ;  /* 0x0000012000007945 */ /* 0x000fe20003800200 */
[----:B-1----:R-:W-:Y:S02]  /*05d0*/  IMAD.MOV.U32 R13, RZ, RZ, R3 ;  /* 0x000000ffff0d7224 */ /* 0x002fe400078e0003 */
[----:B------:R-:W-:Y:S02]  /*05e0*/  LOP3.LUT P1, R4, R4, 0x3, RZ, 0xc0, !PT ;  /* 0x0000000304047812 */ /* 0x000fe4000782c0ff */
[----:B------:R-:W-:-:S11]  /*05f0*/  ISETP.GT.U32.AND P0, PT, R5, -0x4, PT ;  /* 0xfffffffc0500780c */ /* 0x000fd60003f04070 */
[----:B------:R-:W-:Y:S05]  /*0600*/  @!P1 BRA `(.L_x_10) ;  /* 0x0000000000349947 */ /* 0x000fea0003800000 */
[----:B---3--:R-:W1:Y:S01]  /*0610*/  LDC.64 R10, c[0x0][0x380] ;  /* 0x0000e000ff0a7b82 */ /* 0x008e620000000a00 */
[----:B------:R-:W-:Y:S01]  /*0620*/  IADD3 R12, PT, PT, -R4, RZ, RZ ;  /* 0x000000ff040c7210 */ /* 0x000fe20007ffe1ff */
[----:B------:R-:W-:-:S06]  /*0630*/  IMAD.MOV.U32 R13, RZ, RZ, R3 ;  /* 0x000000ffff0d7224 */ /* 0x000fcc00078e0003 */
[----:B0-----:R-:W0:Y:S02]  /*0640*/  LDC.64 R6, c[0x0][0x388] ;  /* 0x0000e200ff067b82 */ /* 0x001e240000000a00 */
.L_x_11:
[----:B-1--4-:R-:W-:-:S06]  /*0650*/  IMAD.WIDE R4, R13, 0x4, R10 ;  /* 0x000000040d047825 */ /* 0x012fcc00078e020a */
[----:B------:R-:W3:Y:S01]  /*0660*/  LDG.E R5, desc[UR8][R4.64] ;  /* 0x0000000804057981 */ /* 0x000ee2000c1e1900 */
[----:B0-2---:R-:W-:Y:S01]  /*0670*/  IMAD.WIDE R8, R0, 0x4, R6 ;  /* 0x0000000400087825 */ /* 0x005fe200078e0206 */
[----:B------:R-:W-:Y:S02]  /*0680*/  IADD3 R12, PT, PT, R12, 0x1, RZ ;  /* 0x000000010c0c7810 */ /* 0x000fe40007ffe0ff */
[----:B------:R-:W-:Y:S01]  /*0690*/  IADD3 R0, PT, PT, R0, 0x1, RZ ;  /* 0x0000000100007810 */ /* 0x000fe20007ffe0ff */
[----:B------:R-:W-:Y:S01]  /*06a0*/  VIADD R13, R13, 0x1 ;  /* 0x000000010d0d7836 */ /* 0x000fe20000000000 */
[----:B------:R-:W-:Y:S01]  /*06b0*/  ISETP.NE.AND P1, PT, R12, RZ, PT ;  /* 0x000000ff0c00720c */ /* 0x000fe20003f25270 */
[----:B---3--:R4:W-:-:S12]  /*06c0*/  STG.E desc[UR8][R8.64], R5 ;  /* 0x0000000508007986 */ /* 0x0089d8000c101908 */
[----:B------:R-:W-:Y:S05]  /*06d0*/  @P1 BRA `(.L_x_11) ;  /* 0xfffffffc00dc1947 */ /* 0x000fea000383ffff */
.L_x_10:
[----:B------:R-:W-:Y:S05]  /*06e0*/  BSYNC.RECONVERGENT B0 ;  /* 0x0000000000007941 */ /* 0x000fea0003800200 */
.L_x_9:
[----:B------:R-:W-:Y:S05]  /*06f0*/  @P0 EXIT ;  /* 0x000000000000094d */ /* 0x000fea0003800000 */
[----:B------:R-:W1:Y:S01]  /*0700*/  LDCU.128 UR4, c[0x0][0x380] ;  /* 0x00007000ff0477ac */ /* 0x000e620008000c00 */
[----:B0-----:R-:W-:Y:S01]  /*0710*/  IMAD.IADD R6, R13, 0x1, -R2 ;  /* 0x000000010d067824 */ /* 0x001fe200078e0a02 */
[----:B-1----:R-:W-:Y:S02]  /*0720*/  UIADD3 UR4, UP0, UPT, UR4, 0x8, URZ ;  /* 0x0000000804047890 */ /* 0x002fe4000ff1e0ff */
[----:B------:R-:W-:Y:S02]  /*0730*/  UIADD3 UR6, UP1, UPT, UR6, 0x8, URZ ;  /* 0x0000000806067890 */ /* 0x000fe4000ff3e0ff */
[----:B------:R-:W-:Y:S02]  /*0740*/  UIADD3.X UR5, UPT, UPT, URZ, UR5, URZ, UP0, !UPT ;  /* 0x00000005ff057290 */ /* 0x000fe400087fe4ff */
[----:B------:R-:W-:-:S12]  /*0750*/  UIADD3.X UR7, UPT, UPT, URZ, UR7, URZ, UP1, !UPT ;  /* 0x00000007ff077290 */ /* 0x000fd80008ffe4ff */
.L_x_12:
[----:B------:R-:W-:Y:S01]  /*0760*/  MOV R2, UR4 ;  /* 0x0000000400027c02 */ /* 0x000fe20008000f00 */
[----:B------:R-:W-:-:S04]  /*0770*/  IMAD.U32 R3, RZ, RZ, UR5 ;  /* 0x00000005ff037e24 */ /* 0x000fc8000f8e00ff */
[----:B------:R-:W-:-:S05]  /*0780*/  IMAD.WIDE R2, R13, 0x4, R2 ;  /* 0x000000040d027825 */ /* 0x000fca00078e0202 */
[----:B0--3--:R-:W3:Y:S01]  /*0790*/  LDG.E R7, desc[UR8][R2.64+-0x8] ;  /* 0xfffff80802077981 */ /* 0x009ee2000c1e1900 */
[----:B------:R-:W-:Y:S01]  /*07a0*/  MOV R4, UR6 ;  /* 0x0000000600047c02 */ /* 0x000fe20008000f00 */
[----:B----4-:R-:W-:-:S04]  /*07b0*/  IMAD.U32 R5, RZ, RZ, UR7 ;  /* 0x00000007ff057e24 */ /* 0x010fc8000f8e00ff */
[----:B------:R-:W-:-:S05]  /*07c0*/  IMAD.WIDE R4, R0, 0x4, R4 ;  /* 0x0000000400047825 */ /* 0x000fca00078e0204 */
[----:B---3--:R0:W-:Y:S04]  /*07d0*/  STG.E desc[UR8][R4.64+-0x8], R7 ;  /* 0xfffff80704007986 */ /* 0x0081e8000c101908 */
[----:B--2---:R-:W2:Y:S04]  /*07e0*/  LDG.E R9, desc[UR8][R2.64+-0x4] ;  /* 0xfffffc0802097981 */ /* 0x004ea8000c1e1900 */
        /* <DEDUP_REMOVED lines=10> */
[----:B------:R-:W-:Y:S05]  /*0890*/  EXIT ;  /* 0x000000000000794d */ /* 0x000fea0003800000 */
.L_x_13:
[----:B------:R-:W-:-:S00]  /*08a0*/  BRA `(.L_x_13) ;  /* 0xfffffffc00fc7947 */ /* 0x000fc0000383ffff */
[----:B------:R-:W-:-:S00]  /*08b0*/  NOP ;  /* 0x0000000000007918 */ /* 0x000fc00000000000 */
        /* <DEDUP_REMOVED lines=12> */
.L_x_25:


//--------------------- .text._Z9blockSortPii     --------------------------
	.section	.text._Z9blockSortPii,"ax",@progbits
	.align	128
        .global         _Z9blockSortPii
        .type           _Z9blockSortPii,@function
        .size           _Z9blockSortPii,(.L_x_26 - _Z9blockSortPii)
        .other          _Z9blockSortPii,@"STO_CUDA_ENTRY STV_DEFAULT"
_Z9blockSortPii:
.text._Z9blockSortPii:
[----:B------:R-:W-:Y:S01]  /*0000*/  LDC R1, c[0x0][0x37c] ;  /* 0x0000df00ff017b82 */ /* 0x000fe20000000800 */
[----:B------:R-:W0:Y:S07]  /*0010*/  S2R R13, SR_TID.X ;  /* 0x00000000000d7919 */ /* 0x000e2e0000002100 */
[----:B------:R-:W0:Y:S01]  /*0020*/  S2UR UR4, SR_CTAID.X ;  /* 0x00000000000479c3 */ /* 0x000e220000002500 */
[----:B------:R-:W1:Y:S01]  /*0030*/  LDCU UR5, c[0x0][0x388] ;  /* 0x00007100ff0577ac */ /* 0x000e620008000800 */
[----:B------:R-:W-:Y:S01]  /*0040*/  IMAD.MOV.U32 R0, RZ, RZ, 0x7fffffff ;  /* 0x7fffffffff007424 */ /* 0x000fe200078e00ff */
[----:B------:R-:W2:Y:S05]  /*0050*/  LDCU.64 UR6, c[0x0][0x358] ;  /* 0x00006b00ff0677ac */ /* 0x000eaa0008000a00 */
[----:B------:R-:W0:Y:S08]  /*0060*/  LDC R8, c[0x0][0x360] ;  /* 0x0000d800ff087b82 */ /* 0x000e300000000800 */
[----:B------:R-:W3:Y:S01]  /*0070*/  LDC.64 R2, c[0x0][0x380] ;  /* 0x0000e000ff027b82 */ /* 0x000ee20000000a00 */
[----:B0-----:R-:W-:-:S05]  /*0080*/  IMAD R5, R8, UR4, R13 ;  /* 0x0000000408057c24 */ /* 0x001fca000f8e020d */
[C---:B-1----:R-:W-:Y:S01]  /*0090*/  ISETP.GE.AND P0, PT, R5.reuse, UR5, PT ;  /* 0x0000000505007c0c */ /* 0x042fe2000bf06270 */
[----:B---3--:R-:W-:-:S12]  /*00a0*/  IMAD.WIDE R2, R5, 0x4, R2 ;  /* 0x0000000405027825 */ /* 0x008fd800078e0202 */
[----:B--2---:R-:W2:Y:S01]  /*00b0*/  @!P0 LDG.E R0, desc[UR6][R2.64] ;  /* 0x0000000602008981 */ /* 0x004ea2000c1e1900 */
[----:B------:R-:W0:Y:S01]  /*00c0*/  S2UR UR5, SR_CgaCtaId ;  /* 0x00000000000579c3 */ /* 0x000e220000008800 */
[----:B------:R-:W-:Y:S01]  /*00d0*/  UMOV UR4, 0x400 ;  /* 0x0000040000047882 */ /* 0x000fe20000000000 */
[C---:B------:R-:W-:Y:S01]  /*00e0*/  ISETP.GE.U32.AND P0, PT, R8.reuse, 0x4, PT ;  /* 0x000000040800780c */ /* 0x040fe20003f06070 */
[----:B------:R-:W-:Y:S01]  /*00f0*/  IMAD.SHL.U32 R7, R13, 0x4, RZ ;  /* 0x000000040d077824 */ /* 0x000fe200078e00ff */
[----:B------:R-:W-:Y:S01]  /*0100*/  LOP3.LUT R4, R8, 0x3, RZ, 0xc0, !PT ;  /* 0x0000000308047812 */ /* 0x000fe200078ec0ff */
[----:B------:R-:W-:Y:S01]  /*0110*/  IMAD.MOV.U32 R6, RZ, RZ, RZ ;  /* 0x000000ffff067224 */ /* 0x000fe200078e00ff */
[----:B0-----:R-:W-:-:S09]  /*0120*/  ULEA UR4, UR5, UR4, 0x18 ;  /* 0x0000000405047291 */ /* 0x001fd2000f8ec0ff */
[----:B--2---:R0:W-:Y:S01]  /*0130*/  STS [R7+UR4], R0 ;  /* 0x0000000007007988 */ /* 0x0041e20008000804 */
[----:B------:R-:W-:Y:S06]  /*0140*/  BAR.SYNC.DEFER_BLOCKING 0x0 ;  /* 0x0000000000007b1d */ /* 0x000fec0000010000 */
[----:B------:R-:W-:Y:S05]  /*0150*/  @!P0 BRA `(.L_x_14) ;  /* 0x0000000000788947 */ /* 0x000fea0003800000 */
[C---:B------:R-:W-:Y:S02]  /*0160*/  LOP3.LUT R9, R8.reuse, 0xfffffffc, RZ, 0xc0, !PT ;  /* 0xfffffffc08097812 */ /* 0x040fe400078ec0ff */
[----:B0-----:R-:W-:Y:S02]  /*0170*/  LOP3.LUT R0, R13, 0x1, RZ, 0x3c, !PT ;  /* 0x000000010d007812 */ /* 0x001fe400078e3cff */
[----:B------:R-:W-:Y:S01]  /*0180*/  LOP3.LUT R6, R8, 0x7fc, RZ, 0xc0, !PT ;  /* 0x000007fc08067812 */ /* 0x000fe200078ec0ff */
[----:B------:R-:W-:Y:S01]  /*0190*/  IMAD.MOV R9, RZ, RZ, -R9 ;  /* 0x000000ffff097224 */ /* 0x000fe200078e0a09 */
[----:B------:R-:W-:Y:S02]  /*01a0*/  ISETP.GT.U32.AND P0, PT, R0, R13, PT ;  /* 0x0000000d0000720c */ /* 0x000fe40003f04070 */
[----:B------:R-:W-:-:S11]  /*01b0*/  LOP3.LUT R8, R7, 0x4, RZ, 0x3c, !PT ;  /* 0x0000000407087812 */ /* 0x000fd600078e3cff */
.L_x_19:
[----:B------:R-:W-:Y:S06]  /*01c0*/  BAR.SYNC.DEFER_BLOCKING 0x0 ;  /* 0x0000000000007b1d */ /* 0x000fec0000010000 */
[----:B------:R-:W-:Y:S04]  /*01d0*/  BSSY.RECONVERGENT B0, `(.L_x_15) ;  /* 0x0000007000007945 */ /* 0x000fe80003800200 */
[----:B01----:R-:W-:Y:S05]  /*01e0*/  @!P0 BRA `(.L_x_16) ;  /* 0x0000000000148947 */ /* 0x003fea0003800000 */
[----:B------:R-:W-:Y:S04]  /*01f0*/  LDS R11, [R7+UR4] ;  /* 0x00000004070b7984 */ /* 0x000fe80008000800 */
[----:B------:R-:W0:Y:S02]  /*0200*/  LDS R10, [R8+UR4] ;  /* 0x00000004080a7984 */ /* 0x000e240008000800 */
[----:B0-----:R-:W-:-:S13]  /*0210*/  ISETP.GT.AND P0, PT, R11, R10, PT ;  /* 0x0000000a0b00720c */ /* 0x001fda0003f04270 */
[----:B------:R0:W-:Y:S04]  /*0220*/  @P0 STS [R7+UR4], R10 ;  /* 0x0000000a07000988 */ /* 0x0001e80008000804 */
[----:B------:R0:W-:Y:S02]  /*0230*/  @P0 STS [R8+UR4], R11 ;  /* 0x0000000b08000988 */ /* 0x0001e40008000804 */
.L_x_16:
[----:B------:R-:W-:Y:S05]  /*0240*/  BSYNC.RECONVERGENT B0 ;  /* 0x0000000000007941 */ /* 0x000fea0003800200 */
.L_x_15:
[----:B------:R-:W-:Y:S08]  /*0250*/  BAR.SYNC.DEFER_BLOCKING 0x0 ;  /* 0x0000000000007b1d */ /* 0x000ff00000010000 */
[----:B------:R-:W-:Y:S01]  /*0260*/  BAR.SYNC.DEFER_BLOCKING 0x0 ;  /* 0x0000000000007b1d */ /* 0x000fe20000010000 */
[----:B------:R-:W-:Y:S01]  /*0270*/  ISETP.GT.U32.AND P0, PT, R0, R13, PT ;  /* 0x0000000d0000720c */ /* 0x000fe20003f04070 */
[----:B------:R-:W-:-:S04]  /*0280*/  VIADD R9, R9, 0x4 ;  /* 0x0000000409097836 */ /* 0x000fc80000000000 */
[----:B------:R-:W-:Y:S01]  /*0290*/  BSSY.RECONVERGENT B0, `(.L_x_17) ;  /* 0x0000008000007945 */ /* 0x000fe20003800200 */
[----:B------:R-:W-:-:S07]  /*02a0*/  ISETP.NE.AND P2, PT, R9, RZ, PT ;  /* 0x000000ff0900720c */ /* 0x000fce0003f45270 */
[----:B------:R-:W-:Y:S06]  /*02b0*/  @!P0 BRA `(.L_x_18) ;  /* 0x0000000000148947 */ /* 0x000fec0003800000 */
[----:B0-----:R-:W-:Y:S04]  /*02c0*/  LDS R11, [R7+UR4] ;  /* 0x00000004070b7984 */ /* 0x001fe80008000800 */
[----:B------:R-:W0:Y:S02]  /*02d0*/  LDS R10, [R8+UR4] ;  /* 0x00000004080a7984 */ /* 0x000e240008000800 */
[----:B0-----:R-:W-:-:S13]  /*02e0*/  ISETP.GT.AND P1, PT, R11, R10, PT ;  /* 0x0000000a0b00720c */ /* 0x001fda0003f24270 */
[----:B------:R1:W-:Y:S04]  /*02f0*/  @P1 STS [R7+UR4], R10 ;  /* 0x0000000a07001988 */ /* 0x0003e80008000804 */
[----:B------:R1:W-:Y:S02]  /*0300*/  @P1 STS [R8+UR4], R11 ;  /* 0x0000000b08001988 */ /* 0x0003e40008000804 */
.L_x_18:
[----:B------:R-:W-:Y:S05]  /*0310*/  BSYNC.RECONVERGENT B0 ;  /* 0x0000000000007941 */ /* 0x000fea0003800200 */
.L_x_17:
[----:B------:R-:W-:Y:S06]  /*0320*/  BAR.SYNC.DEFER_BLOCKING 0x0 ;  /* 0x0000000000007b1d */ /* 0x000fec0000010000 */
[----:B------:R-:W-:Y:S05]  /*0330*/  @P2 BRA `(.L_x_19) ;  /* 0xfffffffc00a02947 */ /* 0x000fea000383ffff */
.L_x_14:
[----:B------:R-:W-:-:S13]  /*0340*/  ISETP.NE.AND P0, PT, R4, RZ, PT ;  /* 0x000000ff0400720c */ /* 0x000fda0003f05270 */
[----:B------:R-:W-:Y:S05]  /*0350*/  @!P0 BRA `(.L_x_20) ;  /* 0x0000000000448947 */ /* 0x000fea0003800000 */
[----:B------:R-:W-:-:S07]  /*0360*/  IMAD.MOV R4, RZ, RZ, -R4 ;  /* 0x000000ffff047224 */ /* 0x000fce00078e0a04 */
.L_x_23:
[----:B0-----:R-:W-:Y:S01]  /*0370*/  LOP3.LUT R0, R13, 0x1, R6, 0x78, !PT ;  /* 0x000000010d007812 */ /* 0x001fe200078e7806 */
[----:B------:R-:W-:Y:S03]  /*0380*/  BSSY.RECONVERGENT B0, `(.L_x_21) ;  /* 0x0000009000007945 */ /* 0x000fe60003800200 */
[----:B------:R-:W-:-:S13]  /*0390*/  ISETP.GT.U32.AND P0, PT, R0, R13, PT ;  /* 0x0000000d0000720c */ /* 0x000fda0003f04070 */
[----:B------:R-:W-:Y:S05]  /*03a0*/  @!P0 BRA `(.L_x_22) ;  /* 0x0000000000188947 */ /* 0x000fea0003800000 */
[----:B------:R-:W-:Y:S02]  /*03b0*/  LEA R9, R0, UR4, 0x2 ;  /* 0x0000000400097c11 */ /* 0x000fe4000f8e10ff */
[----:B------:R-:W-:Y:S04]  /*03c0*/  LDS R0, [R7+UR4] ;  /* 0x0000000407007984 */ /* 0x000fe80008000800 */
[----:B-1----:R-:W0:Y:S02]  /*03d0*/  LDS R8, [R9] ;  /* 0x0000000009087984 */ /* 0x002e240000000800 */
[----:B0-----:R-:W-:-:S13]  /*03e0*/  ISETP.GT.AND P0, PT, R0, R8, PT ;  /* 0x000000080000720c */ /* 0x001fda0003f04270 */
[----:B------:R0:W-:Y:S04]  /*03f0*/  @P0 STS [R7+UR4], R8 ;  /* 0x0000000807000988 */ /* 0x0001e80008000804 */
[----:B------:R0:W-:Y:S02]  /*0400*/  @P0 STS [R9], R0 ;  /* 0x0000000009000388 */ /* 0x0001e40000000800 */
.L_x_22:
[----:B------:R-:W-:Y:S05]  /*0410*/  BSYNC.RECONVERGENT B0 ;  /* 0x0000000000007941 */ /* 0x000fea0003800200 */
.L_x_21:
[----:B------:R-:W-:Y:S01]  /*0420*/  VIADD R4, R4, 0x1 ;  /* 0x0000000104047836 */ /* 0x000fe20000000000 */
[----:B------:R-:W-:Y:S01]  /*0430*/  BAR.SYNC.DEFER_BLOCKING 0x0 ;  /* 0x0000000000007b1d */ /* 0x000fe20000010000 */
[----:B------:R-:W-:-:S03]  /*0440*/  VIADD R6, R6, 0x1 ;  /* 0x0000000106067836 */ /* 0x000fc60000000000 */
[----:B------:R-:W-:-:S13]  /*0450*/  ISETP.NE.AND P0, PT, R4, RZ, PT ;  /* 0x000000ff0400720c */ /* 0x000fda0003f05270 */
[----:B------:R-:W-:Y:S05]  /*0460*/  @P0 BRA `(.L_x_23) ;  /* 0xfffffffc00c00947 */ /* 0x000fea000383ffff */
.L_x_20:
[----:B------:R-:W2:Y:S02]  /*0470*/  LDCU UR5, c[0x0][0x388] ;  /* 0x00007100ff0577ac */ /* 0x000ea40008000800 */
[----:B--2---:R-:W-:-:S13]  /*0480*/  ISETP.GE.AND P0, PT, R5, UR5, PT ;  /* 0x0000000505007c0c */ /* 0x004fda000bf06270 */
[----:B------:R-:W-:Y:S05]  /*0490*/  @P0 EXIT ;  /* 0x000000000000094d */ /* 0x000fea0003800000 */
[----:B01----:R-:W0:Y:S04]  /*04a0*/  LDS R7, [R7+UR4] ;  /* 0x0000000407077984 */ /* 0x003e280008000800 */
[----:B0-----:R-:W-:Y:S01]  /*04b0*/  STG.E desc[UR6][R2.64], R7 ;  /* 0x0000000702007986 */ /* 0x001fe2000c101906 */
[----:B------:R-:W-:Y:S05]  /*04c0*/  EXIT ;  /* 0x000000000000794d */ /* 0x000fea0003800000 */
.L_x_24:
        /* <DEDUP_REMOVED lines=11> */
.L_x_26:


//--------------------- .nv.shared.reserved.0     --------------------------
	.section	.nv.shared.reserved.0,"aw",@nobits
	.weak		__nv_reservedSMEM_offset_0_alias
	.size		__nv_reservedSMEM_offset_0_alias, 0, 64
	.other		__nv_reservedSMEM_offset_0_alias,@"STO_CUDA_RESERVED_SHARED STV_DEFAULT"
__nv_reservedSMEM_offset_0_alias:
	.zero		0
	.zero		64


//--------------------- .nv.shared._Z9blockSortPii --------------------------
	.section	.nv.shared._Z9blockSortPii,"aw",@nobits
	.sectionflags	@""
	.align	4
.nv.shared._Z9blockSortPii:
	.zero		2048


//--------------------- .nv.constant0._Z11mergeKernelPiS_ii --------------------------
	.section	.nv.constant0._Z11mergeKernelPiS_ii,"a",@progbits
	.sectionflags	@""
	.align	4
.nv.constant0._Z11mergeKernelPiS_ii:
	.zero		920


//--------------------- .nv.constant0._Z9blockSortPii --------------------------
	.section	.nv.constant0._Z9blockSortPii,"a",@progbits
	.sectionflags	@""
	.align	4
.nv.constant0._Z9blockSortPii:
	.zero		908


//--------------------- SYMBOLS --------------------------

	.type		.nv.reservedSmem.offset0,@object
	.size		.nv.reservedSmem.offset0,0x4
	.type		.nv.reservedSmem.cap,@object
	.size		.nv.reservedSmem.cap,0x4
